//
// Generated by NVIDIA NVVM Compiler
//
// Compiler Build ID: CL-36424714
// Cuda compilation tools, release 13.0, V13.0.88
// Based on NVVM 20.0.0
//

.version 9.0
.target sm_100
.address_size 64

	// .globl	_Z9histogramPiS_S_iii
// _ZZ9histogramPiS_S_iiiE13sharedHistLow has been demoted
// _ZZ9histogramPiS_S_iiiE14sharedHistHigh has been demoted
// _ZZ10prefixScanPiS_S_iE4temp has been demoted
// _ZZ7ReorderPiS_S_iiiE12localOffsets has been demoted

.visible .entry _Z9histogramPiS_S_iii(
	.param .u64 .ptr .align 1 _Z9histogramPiS_S_iii_param_0,
	.param .u64 .ptr .align 1 _Z9histogramPiS_S_iii_param_1,
	.param .u64 .ptr .align 1 _Z9histogramPiS_S_iii_param_2,
	.param .u32 _Z9histogramPiS_S_iii_param_3,
	.param .u32 _Z9histogramPiS_S_iii_param_4,
	.param .u32 _Z9histogramPiS_S_iii_param_5
)
{
	.reg .pred 	%p<6>;
	.reg .b32 	%r<37>;
	.reg .b64 	%rd<12>;
	// demoted variable
	.shared .align 4 .b8 _ZZ9histogramPiS_S_iiiE13sharedHistLow[4096];
	// demoted variable
	.shared .align 4 .b8 _ZZ9histogramPiS_S_iiiE14sharedHistHigh[4096];
	ld.param.u64 	%rd2, [_Z9histogramPiS_S_iii_param_0];
	ld.param.u64 	%rd3, [_Z9histogramPiS_S_iii_param_1];
	ld.param.u64 	%rd4, [_Z9histogramPiS_S_iii_param_2];
	ld.param.u32 	%r11, [_Z9histogramPiS_S_iii_param_3];
	ld.param.u32 	%r12, [_Z9histogramPiS_S_iii_param_4];
	ld.param.u32 	%r13, [_Z9histogramPiS_S_iii_param_5];
	mov.u32 	%r1, %tid.x;
	mov.u32 	%r14, %ctaid.x;
	mov.u32 	%r2, %ntid.x;
	mad.lo.s32 	%r36, %r14, %r2, %r1;
	setp.ge.s32 	%p1, %r1, %r12;
	shl.b32 	%r15, %r1, 2;
	mov.u32 	%r16, _ZZ9histogramPiS_S_iiiE13sharedHistLow;
	add.s32 	%r4, %r16, %r15;
	mov.u32 	%r17, _ZZ9histogramPiS_S_iiiE14sharedHistHigh;
	add.s32 	%r5, %r17, %r15;
	@%p1 bra 	$L__BB0_2;
	mov.b32 	%r18, 0;
	st.shared.u32 	[%r4], %r18;
	st.shared.u32 	[%r5], %r18;
$L__BB0_2:
	bar.sync 	0;
	setp.ge.s32 	%p2, %r36, %r11;
	@%p2 bra 	$L__BB0_7;
	mov.u32 	%r19, %nctaid.x;
	mul.lo.s32 	%r6, %r19, %r2;
	cvta.to.global.u64 	%rd1, %rd2;
$L__BB0_4:
	mul.wide.s32 	%rd5, %r36, 4;
	add.s64 	%rd6, %rd1, %rd5;
	ld.global.u32 	%r21, [%rd6];
	mov.b32 	%r22, 0;
	// begin inline asm
	bfe.u32 %r20, %r21, %r22, %r13;
	// end inline asm
	shl.b32 	%r24, %r20, 2;
	add.s32 	%r9, %r16, %r24;
	atom.shared.add.u32 	%r26, [%r9], 1;
	setp.ne.s32 	%p3, %r26, 2147483647;
	@%p3 bra 	$L__BB0_6;
	add.s32 	%r29, %r17, %r24;
	atom.shared.add.u32 	%r30, [%r29], 1;
	mov.b32 	%r31, 0;
	st.shared.u32 	[%r9], %r31;
$L__BB0_6:
	add.s32 	%r36, %r36, %r6;
	setp.lt.s32 	%p4, %r36, %r11;
	@%p4 bra 	$L__BB0_4;
$L__BB0_7:
	setp.ge.s32 	%p5, %r1, %r12;
	bar.sync 	0;
	@%p5 bra 	$L__BB0_9;
	cvta.to.global.u64 	%rd7, %rd3;
	mul.wide.u32 	%rd8, %r1, 4;
	add.s64 	%rd9, %rd7, %rd8;
	ld.shared.u32 	%r32, [%r4];
	atom.global.add.u32 	%r33, [%rd9], %r32;
	cvta.to.global.u64 	%rd10, %rd4;
	add.s64 	%rd11, %rd10, %rd8;
	ld.shared.u32 	%r34, [%r5];
	atom.global.add.u32 	%r35, [%rd11], %r34;
$L__BB0_9:
	ret;

}
	// .globl	_Z10prefixScanPiS_S_i
.visible .entry _Z10prefixScanPiS_S_i(
	.param .u64 .ptr .align 1 _Z10prefixScanPiS_S_i_param_0,
	.param .u64 .ptr .align 1 _Z10prefixScanPiS_S_i_param_1,
	.param .u64 .ptr .align 1 _Z10prefixScanPiS_S_i_param_2,
	.param .u32 _Z10prefixScanPiS_S_i_param_3
)
{
	.reg .pred 	%p<17>;
	.reg .b32 	%r<88>;
	.reg .b64 	%rd<12>;
	// demoted variable
	.shared .align 4 .b8 _ZZ10prefixScanPiS_S_iE4temp[8192];
	ld.param.u64 	%rd1, [_Z10prefixScanPiS_S_i_param_0];
	ld.param.u64 	%rd2, [_Z10prefixScanPiS_S_i_param_1];
	ld.param.u64 	%rd3, [_Z10prefixScanPiS_S_i_param_2];
	ld.param.u32 	%r10, [_Z10prefixScanPiS_S_i_param_3];
	mov.u32 	%r1, %tid.x;
	setp.ge.s32 	%p1, %r1, %r10;
	shl.b32 	%r11, %r1, 2;
	mov.u32 	%r12, _ZZ10prefixScanPiS_S_iE4temp;
	add.s32 	%r2, %r12, %r11;
	@%p1 bra 	$L__BB1_2;
	cvta.to.global.u64 	%rd4, %rd2;
	cvta.to.global.u64 	%rd5, %rd1;
	mul.wide.u32 	%rd6, %r1, 4;
	add.s64 	%rd7, %rd4, %rd6;
	ld.global.u32 	%r14, [%rd7];
	add.s64 	%rd8, %rd5, %rd6;
	ld.global.u32 	%r15, [%rd8];
	mad.lo.s32 	%r16, %r14, 2147483647, %r15;
	st.shared.u32 	[%r2], %r16;
	bra.uni 	$L__BB1_3;
$L__BB1_2:
	mov.b32 	%r13, 0;
	st.shared.u32 	[%r2], %r13;
$L__BB1_3:
	bar.sync 	0;
	setp.lt.s32 	%p2, %r10, 2;
	@%p2 bra 	$L__BB1_8;
	shl.b32 	%r18, %r1, 1;
	add.s32 	%r3, %r18, 2;
	mov.b32 	%r86, 1;
$L__BB1_5:
	mul.lo.s32 	%r6, %r86, %r3;
	setp.gt.u32 	%p3, %r6, 2048;
	@%p3 bra 	$L__BB1_7;
	sub.s32 	%r19, %r6, %r86;
	shl.b32 	%r20, %r19, 2;
	add.s32 	%r22, %r12, %r20;
	ld.shared.u32 	%r23, [%r22+-4];
	shl.b32 	%r24, %r86, 2;
	add.s32 	%r25, %r22, %r24;
	ld.shared.u32 	%r26, [%r25+-4];
	add.s32 	%r27, %r26, %r23;
	st.shared.u32 	[%r25+-4], %r27;
$L__BB1_7:
	bar.sync 	0;
	shl.b32 	%r86, %r86, 1;
	setp.lt.s32 	%p4, %r86, %r10;
	@%p4 bra 	$L__BB1_5;
$L__BB1_8:
	shl.b32 	%r28, %r1, 1;
	add.s32 	%r4, %r28, 2;
	bar.sync 	0;
	setp.eq.s32 	%p5, %r1, 0;
	@%p5 bra 	$L__BB1_9;
	bra.uni 	$L__BB1_10;
$L__BB1_9:
	ld.shared.u32 	%r29, [_ZZ10prefixScanPiS_S_iE4temp+4092];
	ld.shared.u32 	%r30, [_ZZ10prefixScanPiS_S_iE4temp+6140];
	add.s32 	%r31, %r30, %r29;
	st.shared.u32 	[_ZZ10prefixScanPiS_S_iE4temp+6140], %r31;
$L__BB1_10:
	bar.sync 	0;
	setp.gt.u32 	%p6, %r1, 2;
	@%p6 bra 	$L__BB1_12;
	shl.b32 	%r32, %r4, 10;
	add.s32 	%r34, %r12, %r32;
	ld.shared.u32 	%r35, [%r34+-4];
	ld.shared.u32 	%r36, [%r34+1020];
	add.s32 	%r37, %r36, %r35;
	st.shared.u32 	[%r34+1020], %r37;
$L__BB1_12:
	bar.sync 	0;
	setp.gt.u32 	%p7, %r1, 6;
	@%p7 bra 	$L__BB1_14;
	shl.b32 	%r38, %r4, 9;
	add.s32 	%r40, %r12, %r38;
	ld.shared.u32 	%r41, [%r40+-4];
	ld.shared.u32 	%r42, [%r40+508];
	add.s32 	%r43, %r42, %r41;
	st.shared.u32 	[%r40+508], %r43;
$L__BB1_14:
	bar.sync 	0;
	setp.gt.u32 	%p8, %r1, 14;
	@%p8 bra 	$L__BB1_16;
	shl.b32 	%r44, %r4, 8;
	add.s32 	%r46, %r12, %r44;
	ld.shared.u32 	%r47, [%r46+-4];
	ld.shared.u32 	%r48, [%r46+252];
	add.s32 	%r49, %r48, %r47;
	st.shared.u32 	[%r46+252], %r49;
$L__BB1_16:
	bar.sync 	0;
	setp.gt.u32 	%p9, %r1, 30;
	@%p9 bra 	$L__BB1_18;
	shl.b32 	%r50, %r4, 7;
	add.s32 	%r52, %r12, %r50;
	ld.shared.u32 	%r53, [%r52+-4];
	ld.shared.u32 	%r54, [%r52+124];
	add.s32 	%r55, %r54, %r53;
	st.shared.u32 	[%r52+124], %r55;
$L__BB1_18:
	bar.sync 	0;
	setp.gt.u32 	%p10, %r1, 62;
	@%p10 bra 	$L__BB1_20;
	shl.b32 	%r56, %r4, 6;
	add.s32 	%r58, %r12, %r56;
	ld.shared.u32 	%r59, [%r58+-4];
	ld.shared.u32 	%r60, [%r58+60];
	add.s32 	%r61, %r60, %r59;
	st.shared.u32 	[%r58+60], %r61;
$L__BB1_20:
	bar.sync 	0;
	setp.gt.u32 	%p11, %r1, 126;
	@%p11 bra 	$L__BB1_22;
	shl.b32 	%r62, %r4, 5;
	add.s32 	%r64, %r12, %r62;
	ld.shared.u32 	%r65, [%r64+-4];
	ld.shared.u32 	%r66, [%r64+28];
	add.s32 	%r67, %r66, %r65;
	st.shared.u32 	[%r64+28], %r67;
$L__BB1_22:
	bar.sync 	0;
	setp.gt.u32 	%p12, %r1, 254;
	@%p12 bra 	$L__BB1_24;
	shl.b32 	%r68, %r4, 4;
	add.s32 	%r70, %r12, %r68;
	ld.shared.u32 	%r71, [%r70+-4];
	ld.shared.u32 	%r72, [%r70+12];
	add.s32 	%r73, %r72, %r71;
	st.shared.u32 	[%r70+12], %r73;
$L__BB1_24:
	bar.sync 	0;
	setp.gt.u32 	%p13, %r1, 510;
	@%p13 bra 	$L__BB1_26;
	shl.b32 	%r74, %r4, 3;
	add.s32 	%r76, %r12, %r74;
	ld.shared.u32 	%r77, [%r76+-4];
	ld.shared.u32 	%r78, [%r76+4];
	add.s32 	%r79, %r78, %r77;
	st.shared.u32 	[%r76+4], %r79;
$L__BB1_26:
	bar.sync 	0;
	setp.eq.s32 	%p14, %r1, 1023;
	@%p14 bra 	$L__BB1_28;
	add.s32 	%r81, %r2, %r11;
	ld.shared.u32 	%r82, [%r81+4];
	ld.shared.u32 	%r83, [%r81+8];
	add.s32 	%r84, %r83, %r82;
	st.shared.u32 	[%r81+8], %r84;
$L__BB1_28:
	setp.ge.s32 	%p15, %r1, %r10;
	bar.sync 	0;
	@%p15 bra 	$L__BB1_32;
	setp.eq.s32 	%p16, %r1, 0;
	mov.b32 	%r87, 0;
	@%p16 bra 	$L__BB1_31;
	ld.shared.u32 	%r87, [%r2+-4];
$L__BB1_31:
	cvta.to.global.u64 	%rd9, %rd3;
	mul.wide.u32 	%rd10, %r1, 4;
	add.s64 	%rd11, %rd9, %rd10;
	st.global.u32 	[%rd11], %r87;
$L__BB1_32:
	ret;

}
	// .globl	_Z7ReorderPiS_S_iii
.visible .entry _Z7ReorderPiS_S_iii(
	.param .u64 .ptr .align 1 _Z7ReorderPiS_S_iii_param_0,
	.param .u64 .ptr .align 1 _Z7ReorderPiS_S_iii_param_1,
	.param .u64 .ptr .align 1 _Z7ReorderPiS_S_iii_param_2,
	.param .u32 _Z7ReorderPiS_S_iii_param_3,
	.param .u32 _Z7ReorderPiS_S_iii_param_4,
	.param .u32 _Z7ReorderPiS_S_iii_param_5
)
{
	.reg .pred 	%p<5>;
	.reg .b32 	%r<26>;
	.reg .b64 	%rd<13>;
	// demoted variable
	.shared .align 4 .b8 _ZZ7ReorderPiS_S_iiiE12localOffsets[4096];
	ld.param.u64 	%rd3, [_Z7ReorderPiS_S_iii_param_0];
	ld.param.u64 	%rd4, [_Z7ReorderPiS_S_iii_param_1];
	ld.param.u64 	%rd5, [_Z7ReorderPiS_S_iii_param_2];
	ld.param.u32 	%r9, [_Z7ReorderPiS_S_iii_param_3];
	ld.param.u32 	%r11, [_Z7ReorderPiS_S_iii_param_4];
	ld.param.u32 	%r10, [_Z7ReorderPiS_S_iii_param_5];
	mov.u32 	%r1, %tid.x;
	mov.u32 	%r12, %ctaid.x;
	mov.u32 	%r2, %ntid.x;
	mad.lo.s32 	%r25, %r12, %r2, %r1;
	setp.ge.s32 	%p1, %r1, %r11;
	@%p1 bra 	$L__BB2_2;
	cvta.to.global.u64 	%rd6, %rd5;
	mul.wide.u32 	%rd7, %r1, 4;
	add.s64 	%rd8, %rd6, %rd7;
	ld.global.u32 	%r13, [%rd8];
	shl.b32 	%r14, %r1, 2;
	mov.u32 	%r15, _ZZ7ReorderPiS_S_iiiE12localOffsets;
	add.s32 	%r16, %r15, %r14;
	st.shared.u32 	[%r16], %r13;
$L__BB2_2:
	bar.sync 	0;
	setp.ge.s32 	%p2, %r25, %r9;
	@%p2 bra 	$L__BB2_7;
	mov.u32 	%r17, %nctaid.x;
	mul.lo.s32 	%r4, %r17, %r2;
	cvta.to.global.u64 	%rd1, %rd3;
	cvta.to.global.u64 	%rd2, %rd4;
	mov.u32 	%r23, _ZZ7ReorderPiS_S_iiiE12localOffsets;
$L__BB2_4:
	mul.wide.s32 	%rd9, %r25, 4;
	add.s64 	%rd10, %rd1, %rd9;
	ld.global.u32 	%r6, [%rd10];
	mov.b32 	%r20, 0;
	// begin inline asm
	bfe.u32 %r18, %r6, %r20, %r10;
	// end inline asm
	shl.b32 	%r22, %r18, 2;
	add.s32 	%r24, %r23, %r22;
	atom.shared.add.u32 	%r7, [%r24], 1;
	setp.ge.s32 	%p3, %r7, %r9;
	@%p3 bra 	$L__BB2_6;
	mul.wide.s32 	%rd11, %r7, 4;
	add.s64 	%rd12, %rd2, %rd11;
	st.global.u32 	[%rd12], %r6;
$L__BB2_6:
	add.s32 	%r25, %r25, %r4;
	setp.lt.s32 	%p4, %r25, %r9;
	@%p4 bra 	$L__BB2_4;
$L__BB2_7:
	ret;

}


// ===== COMPILED SASS (sm_100) =====

	.target	sm_100

	.elftype	@"ET_EXEC"


//--------------------- .note.nv.tkinfo           --------------------------
	.section	.note.nv.tkinfo,"",@"SHT_NOTE"
	.sectionflags	@"SHF_NOTE_NV_TKINFO"
	.tkinfo
        /*0018*/ 	.word	0x00000002
        /*0030*/ 	.string	""
        /*0030*/ 	.string	"ptxas"
        /*0030*/ 	.string	"Cuda compilation tools, release 13.0, V13.0.88"
        /*0030*/ 	.string	"Build cuda_13.0.r13.0/compiler.36424714_0"
        /*0030*/ 	.string	"-arch sm_100 -m 64 "



//--------------------- .note.nv.cuinfo           --------------------------
	.section	.note.nv.cuinfo,"",@"SHT_NOTE"
	.sectionflags	@"SHF_NOTE_NV_CUINFO"
        /*0018*/ 	.short	0x0002
        /*001a*/ 	.short	0x0064
        /*001c*/ 	.short	0x0082
	.zero		2


//--------------------- .nv.info                  --------------------------
	.section	.nv.info,"",@"SHT_CUDA_INFO"
	.align	4


	//----- nvinfo : EIATTR_REGCOUNT
	.align		4
        /*0000*/ 	.byte	0x04, 0x2f
        /*0002*/ 	.short	(.L_1 - .L_0)
	.align		4
.L_0:
        /*0004*/ 	.word	index@(_Z9histogramPiS_S_iii)
        /*0008*/ 	.word	0x00000010


	//----- nvinfo : EIATTR_FRAME_SIZE
	.align		4
.L_1:
        /*000c*/ 	.byte	0x04, 0x11
        /*000e*/ 	.short	(.L_3 - .L_2)
	.align		4
.L_2:
        /*0010*/ 	.word	index@(_Z9histogramPiS_S_iii)
        /*0014*/ 	.word	0x00000000


	//----- nvinfo : EIATTR_REGCOUNT
	.align		4
.L_3:
        /*0018*/ 	.byte	0x04, 0x2f
        /*001a*/ 	.short	(.L_5 - .L_4)
	.align		4
.L_4:
        /*001c*/ 	.word	index@(_Z10prefixScanPiS_S_i)
        /*0020*/ 	.word	0x0000000e


	//----- nvinfo : EIATTR_FRAME_SIZE
	.align		4
.L_5:
        /*0024*/ 	.byte	0x04, 0x11
        /*0026*/ 	.short	(.L_7 - .L_6)
	.align		4
.L_6:
        /*0028*/ 	.word	index@(_Z10prefixScanPiS_S_i)
        /*002c*/ 	.word	0x00000000


	//----- nvinfo : EIATTR_REGCOUNT
	.align		4
.L_7:
        /*0030*/ 	.byte	0x04, 0x2f
        /*0032*/ 	.short	(.L_9 - .L_8)
	.align		4
.L_8:
        /*0034*/ 	.word	index@(_Z7ReorderPiS_S_iii)
        /*0038*/ 	.word	0x0000000e


	//----- nvinfo : EIATTR_FRAME_SIZE
	.align		4
.L_9:
        /*003c*/ 	.byte	0x04, 0x11
        /*003e*/ 	.short	(.L_11 - .L_10)
	.align		4
.L_10:
        /*0040*/ 	.word	index@(_Z7ReorderPiS_S_iii)
        /*0044*/ 	.word	0x00000000


	//----- nvinfo : EIATTR_MIN_STACK_SIZE
	.align		4
.L_11:
        /*0048*/ 	.byte	0x04, 0x12
        /*004a*/ 	.short	(.L_13 - .L_12)
	.align		4
.L_12:
        /*004c*/ 	.word	index@(_Z7ReorderPiS_S_iii)
        /*0050*/ 	.word	0x00000000


	//----- nvinfo : EIATTR_MIN_STACK_SIZE
	.align		4
.L_13:
        /*0054*/ 	.byte	0x04, 0x12
        /*0056*/ 	.short	(.L_15 - .L_14)
	.align		4
.L_14:
        /*0058*/ 	.word	index@(_Z10prefixScanPiS_S_i)
        /*005c*/ 	.word	0x00000000


	//----- nvinfo : EIATTR_MIN_STACK_SIZE
	.align		4
.L_15:
        /*0060*/ 	.byte	0x04, 0x12
        /*0062*/ 	.short	(.L_17 - .L_16)
	.align		4
.L_16:
        /*0064*/ 	.word	index@(_Z9histogramPiS_S_iii)
        /*0068*/ 	.word	0x00000000
.L_17:


//--------------------- .nv.compat                --------------------------
	.section	.nv.compat,"",@"SHT_CUDA_COMPAT_INFO"
	.align	4
        /*0000*/ 	.byte	0x02, 0x09, 0x00, 0x00, 0x02, 0x02, 0x01, 0x00, 0x02, 0x05, 0x05, 0x00, 0x03, 0x07, 0x01, 0x01
        /*0010*/ 	.byte	0x02, 0x03, 0x00, 0x00, 0x02, 0x06, 0x01, 0x00, 0x04, 0x0b, 0x08, 0x00, 0x09, 0x00, 0x00, 0x00
        /*0020*/ 	.byte	0x00, 0x00, 0x00, 0x00


//--------------------- .nv.info._Z7ReorderPiS_S_iii --------------------------
	.section	.nv.info._Z7ReorderPiS_S_iii,"",@"SHT_CUDA_INFO"
	.sectionflags	@""
	.align	4


	//----- nvinfo : EIATTR_CUDA_API_VERSION
	.align		4
        /*0000*/ 	.byte	0x04, 0x37
        /*0002*/ 	.short	(.L_19 - .L_18)
.L_18:
        /*0004*/ 	.word	0x00000082


	//----- nvinfo : EIATTR_KPARAM_INFO
	.align		4
.L_19:
        /*0008*/ 	.byte	0x04, 0x17
        /*000a*/ 	.short	(.L_21 - .L_20)
.L_20:
        /*000c*/ 	.word	0x00000000
        /*0010*/ 	.short	0x0005
        /*0012*/ 	.short	0x0020
        /*0014*/ 	.byte	0x00, 0xf0, 0x11, 0x00


	//----- nvinfo : EIATTR_KPARAM_INFO
	.align		4
.L_21:
        /*0018*/ 	.byte	0x04, 0x17
        /*001a*/ 	.short	(.L_23 - .L_22)
.L_22:
        /*001c*/ 	.word	0x00000000
        /*0020*/ 	.short	0x0004
        /*0022*/ 	.short	0x001c
        /*0024*/ 	.byte	0x00, 0xf0, 0x11, 0x00


	//----- nvinfo : EIATTR_KPARAM_INFO
	.align		4
.L_23:
        /*0028*/ 	.byte	0x04, 0x17
        /*002a*/ 	.short	(.L_25 - .L_24)
.L_24:
        /*002c*/ 	.word	0x00000000
        /*0030*/ 	.short	0x0003
        /*0032*/ 	.short	0x0018
        /*0034*/ 	.byte	0x00, 0xf0, 0x11, 0x00


	//----- nvinfo : EIATTR_KPARAM_INFO
	.align		4
.L_25:
        /*0038*/ 	.byte	0x04, 0x17
        /*003a*/ 	.short	(.L_27 - .L_26)
.L_26:
        /*003c*/ 	.word	0x00000000
        /*0040*/ 	.short	0x0002
        /*0042*/ 	.short	0x0010
        /*0044*/ 	.byte	0x00, 0xf5, 0x21, 0x00


	//----- nvinfo : EIATTR_KPARAM_INFO
	.align		4
.L_27:
        /*0048*/ 	.byte	0x04, 0x17
        /*004a*/ 	.short	(.L_29 - .L_28)
.L_28:
        /*004c*/ 	.word	0x00000000
        /*0050*/ 	.short	0x0001
        /*0052*/ 	.short	0x0008
        /*0054*/ 	.byte	0x00, 0xf5, 0x21, 0x00


	//----- nvinfo : EIATTR_KPARAM_INFO
	.align		4
.L_29:
        /*0058*/ 	.byte	0x04, 0x17
        /*005a*/ 	.short	(.L_31 - .L_30)
.L_30:
        /*005c*/ 	.word	0x00000000
        /*0060*/ 	.short	0x0000
        /*0062*/ 	.short	0x0000
        /*0064*/ 	.byte	0x00, 0xf5, 0x21, 0x00


	//----- nvinfo : EIATTR_SPARSE_MMA_MASK
	.align		4
.L_31:
        /*0068*/ 	.byte	0x03, 0x50
        /*006a*/ 	.short	0x0000


	//----- nvinfo : EIATTR_MAXREG_COUNT
	.align		4
        /*006c*/ 	.byte	0x03, 0x1b
        /*006e*/ 	.short	0x00ff


	//----- nvinfo : EIATTR_NUM_BARRIERS
	.align		4
        /*0070*/ 	.byte	0x02, 0x4c
        /*0072*/ 	.byte	0x01
	.zero		1


	//----- nvinfo : EIATTR_MERCURY_ISA_VERSION
	.align		4
        /*0074*/ 	.byte	0x03, 0x5f
        /*0076*/ 	.short	0x0101


	//----- nvinfo : EIATTR_VRC_CTA_INIT_COUNT
	.align		4
        /*0078*/ 	.byte	0x02, 0x4a
	.zero		1
	.zero		1


	//----- nvinfo : EIATTR_EXIT_INSTR_OFFSETS
	.align		4
        /*007c*/ 	.byte	0x04, 0x1c
        /*007e*/ 	.short	(.L_33 - .L_32)


	//   ....[0]....
.L_32:
        /*0080*/ 	.word	0x00000130


	//   ....[1]....
        /*0084*/ 	.word	0x000002d0


	//----- nvinfo : EIATTR_CRS_STACK_SIZE
	.align		4
.L_33:
        /*0088*/ 	.byte	0x04, 0x1e
        /*008a*/ 	.short	(.L_35 - .L_34)
.L_34:
        /*008c*/ 	.word	0x00000000


	//----- nvinfo : EIATTR_CBANK_PARAM_SIZE
	.align		4
.L_35:
        /*0090*/ 	.byte	0x03, 0x19
        /*0092*/ 	.short	0x0024


	//----- nvinfo : EIATTR_PARAM_CBANK
	.align		4
        /*0094*/ 	.byte	0x04, 0x0a
        /*0096*/ 	.short	(.L_37 - .L_36)
	.align		4
.L_36:
        /*0098*/ 	.word	index@(.nv.constant0._Z7ReorderPiS_S_iii)
        /*009c*/ 	.short	0x0380
        /*009e*/ 	.short	0x0024


	//----- nvinfo : EIATTR_SW_WAR
	.align		4
.L_37:
        /*00a0*/ 	.byte	0x04, 0x36
        /*00a2*/ 	.short	(.L_39 - .L_38)
.L_38:
        /*00a4*/ 	.word	0x00000008
.L_39:


//--------------------- .nv.info._Z10prefixScanPiS_S_i --------------------------
	.section	.nv.info._Z10prefixScanPiS_S_i,"",@"SHT_CUDA_INFO"
	.sectionflags	@""
	.align	4


	//----- nvinfo : EIATTR_CUDA_API_VERSION
	.align		4
        /*0000*/ 	.byte	0x04, 0x37
        /*0002*/ 	.short	(.L_41 - .L_40)
.L_40:
        /*0004*/ 	.word	0x00000082


	//----- nvinfo : EIATTR_KPARAM_INFO
	.align		4
.L_41:
        /*0008*/ 	.byte	0x04, 0x17
        /*000a*/ 	.short	(.L_43 - .L_42)
.L_42:
        /*000c*/ 	.word	0x00000000
        /*0010*/ 	.short	0x0003
        /*0012*/ 	.short	0x0018
        /*0014*/ 	.byte	0x00, 0xf0, 0x11, 0x00


	//----- nvinfo : EIATTR_KPARAM_INFO
	.align		4
.L_43:
        /*0018*/ 	.byte	0x04, 0x17
        /*001a*/ 	.short	(.L_45 - .L_44)
.L_44:
        /*001c*/ 	.word	0x00000000
        /*0020*/ 	.short	0x0002
        /*0022*/ 	.short	0x0010
        /*0024*/ 	.byte	0x00, 0xf5, 0x21, 0x00


	//----- nvinfo : EIATTR_KPARAM_INFO
	.align		4
.L_45:
        /*0028*/ 	.byte	0x04, 0x17
        /*002a*/ 	.short	(.L_47 - .L_46)
.L_46:
        /*002c*/ 	.word	0x00000000
        /*0030*/ 	.short	0x0001
        /*0032*/ 	.short	0x0008
        /*0034*/ 	.byte	0x00, 0xf5, 0x21, 0x00


	//----- nvinfo : EIATTR_KPARAM_INFO
	.align		4
.L_47:
        /*0038*/ 	.byte	0x04, 0x17
        /*003a*/ 	.short	(.L_49 - .L_48)
.L_48:
        /*003c*/ 	.word	0x00000000
        /*0040*/ 	.short	0x0000
        /*0042*/ 	.short	0x0000
        /*0044*/ 	.byte	0x00, 0xf5, 0x21, 0x00


	//----- nvinfo : EIATTR_SPARSE_MMA_MASK
	.align		4
.L_49:
        /*0048*/ 	.byte	0x03, 0x50
        /*004a*/ 	.short	0x0000


	//----- nvinfo : EIATTR_MAXREG_COUNT
	.align		4
        /*004c*/ 	.byte	0x03, 0x1b
        /*004e*/ 	.short	0x00ff


	//----- nvinfo : EIATTR_NUM_BARRIERS
	.align		4
        /*0050*/ 	.byte	0x02, 0x4c
        /*0052*/ 	.byte	0x01
	.zero		1


	//----- nvinfo : EIATTR_MERCURY_ISA_VERSION
	.align		4
        /*0054*/ 	.byte	0x03, 0x5f
        /*0056*/ 	.short	0x0101


	//----- nvinfo : EIATTR_VRC_CTA_INIT_COUNT
	.align		4
        /*0058*/ 	.byte	0x02, 0x4a
	.zero		1
	.zero		1


	//----- nvinfo : EIATTR_EXIT_INSTR_OFFSETS
	.align		4
        /*005c*/ 	.byte	0x04, 0x1c
        /*005e*/ 	.short	(.L_51 - .L_50)


	//   ....[0]....
.L_50:
        /*0060*/ 	.word	0x00000790


	//   ....[1]....
        /*0064*/ 	.word	0x000007f0


	//----- nvinfo : EIATTR_CBANK_PARAM_SIZE
	.align		4
.L_51:
        /*0068*/ 	.byte	0x03, 0x19
        /*006a*/ 	.short	0x001c


	//----- nvinfo : EIATTR_PARAM_CBANK
	.align		4
        /*006c*/ 	.byte	0x04, 0x0a
        /*006e*/ 	.short	(.L_53 - .L_52)
	.align		4
.L_52:
        /*0070*/ 	.word	index@(.nv.constant0._Z10prefixScanPiS_S_i)
        /*0074*/ 	.short	0x0380
        /*0076*/ 	.short	0x001c


	//----- nvinfo : EIATTR_SW_WAR
	.align		4
.L_53:
        /*0078*/ 	.byte	0x04, 0x36
        /*007a*/ 	.short	(.L_55 - .L_54)
.L_54:
        /*007c*/ 	.word	0x00000008
.L_55:


//--------------------- .nv.info._Z9histogramPiS_S_iii --------------------------
	.section	.nv.info._Z9histogramPiS_S_iii,"",@"SHT_CUDA_INFO"
	.sectionflags	@""
	.align	4


	//----- nvinfo : EIATTR_CUDA_API_VERSION
	.align		4
        /*0000*/ 	.byte	0x04, 0x37
        /*0002*/ 	.short	(.L_57 - .L_56)
.L_56:
        /*0004*/ 	.word	0x00000082


	//----- nvinfo : EIATTR_KPARAM_INFO
	.align		4
.L_57:
        /*0008*/ 	.byte	0x04, 0x17
        /*000a*/ 	.short	(.L_59 - .L_58)
.L_58:
        /*000c*/ 	.word	0x00000000
        /*0010*/ 	.short	0x0005
        /*0012*/ 	.short	0x0020
        /*0014*/ 	.byte	0x00, 0xf0, 0x11, 0x00


	//----- nvinfo : EIATTR_KPARAM_INFO
	.align		4
.L_59:
        /*0018*/ 	.byte	0x04, 0x17
        /*001a*/ 	.short	(.L_61 - .L_60)
.L_60:
        /*001c*/ 	.word	0x00000000
        /*0020*/ 	.short	0x0004
        /*0022*/ 	.short	0x001c
        /*0024*/ 	.byte	0x00, 0xf0, 0x11, 0x00


	//----- nvinfo : EIATTR_KPARAM_INFO
	.align		4
.L_61:
        /*0028*/ 	.byte	0x04, 0x17
        /*002a*/ 	.short	(.L_63 - .L_62)
.L_62:
        /*002c*/ 	.word	0x00000000
        /*0030*/ 	.short	0x0003
        /*0032*/ 	.short	0x0018
        /*0034*/ 	.byte	0x00, 0xf0, 0x11, 0x00


	//----- nvinfo : EIATTR_KPARAM_INFO
	.align		4
.L_63:
        /*0038*/ 	.byte	0x04, 0x17
        /*003a*/ 	.short	(.L_65 - .L_64)
.L_64:
        /*003c*/ 	.word	0x00000000
        /*0040*/ 	.short	0x0002
        /*0042*/ 	.short	0x0010
        /*0044*/ 	.byte	0x00, 0xf5, 0x21, 0x00


	//----- nvinfo : EIATTR_KPARAM_INFO
	.align		4
.L_65:
        /*0048*/ 	.byte	0x04, 0x17
        /*004a*/ 	.short	(.L_67 - .L_66)
.L_66:
        /*004c*/ 	.word	0x00000000
        /*0050*/ 	.short	0x0001
        /*0052*/ 	.short	0x0008
        /*0054*/ 	.byte	0x00, 0xf5, 0x21, 0x00


	//----- nvinfo : EIATTR_KPARAM_INFO
	.align		4
.L_67:
        /*0058*/ 	.byte	0x04, 0x17
        /*005a*/ 	.short	(.L_69 - .L_68)
.L_68:
        /*005c*/ 	.word	0x00000000
        /*0060*/ 	.short	0x0000
        /*0062*/ 	.short	0x0000
        /*0064*/ 	.byte	0x00, 0xf5, 0x21, 0x00


	//----- nvinfo : EIATTR_SPARSE_MMA_MASK
	.align		4
.L_69:
        /*0068*/ 	.byte	0x03, 0x50
        /*006a*/ 	.short	0x0000


	//----- nvinfo : EIATTR_MAXREG_COUNT
	.align		4
        /*006c*/ 	.byte	0x03, 0x1b
        /*006e*/ 	.short	0x00ff


	//----- nvinfo : EIATTR_NUM_BARRIERS
	.align		4
        /*0070*/ 	.byte	0x02, 0x4c
        /*0072*/ 	.byte	0x01
	.zero		1


	//----- nvinfo : EIATTR_MERCURY_ISA_VERSION
	.align		4
        /*0074*/ 	.byte	0x03, 0x5f
        /*0076*/ 	.short	0x0101


	//----- nvinfo : EIATTR_VRC_CTA_INIT_COUNT
	.align		4
        /*0078*/ 	.byte	0x02, 0x4a
	.zero		1
	.zero		1


	//----- nvinfo : EIATTR_EXIT_INSTR_OFFSETS
	.align		4
        /*007c*/ 	.byte	0x04, 0x1c
        /*007e*/ 	.short	(.L_71 - .L_70)


	//   ....[0]....
.L_70:
        /*0080*/ 	.word	0x00000330


	//   ....[1]....
        /*0084*/ 	.word	0x000003c0


	//----- nvinfo : EIATTR_CRS_STACK_SIZE
	.align		4
.L_71:
        /*0088*/ 	.byte	0x04, 0x1e
        /*008a*/ 	.short	(.L_73 - .L_72)
.L_72:
        /*008c*/ 	.word	0x00000000


	//----- nvinfo : EIATTR_CBANK_PARAM_SIZE
	.align		4
.L_73:
        /*0090*/ 	.byte	0x03, 0x19
        /*0092*/ 	.short	0x0024


	//----- nvinfo : EIATTR_PARAM_CBANK
	.align		4
        /*0094*/ 	.byte	0x04, 0x0a
        /*0096*/ 	.short	(.L_75 - .L_74)
	.align		4
.L_74:
        /*0098*/ 	.word	index@(.nv.constant0._Z9histogramPiS_S_iii)
        /*009c*/ 	.short	0x0380
        /*009e*/ 	.short	0x0024


	//----- nvinfo : EIATTR_SW_WAR
	.align		4
.L_75:
        /*00a0*/ 	.byte	0x04, 0x36
        /*00a2*/ 	.short	(.L_77 - .L_76)
.L_76:
        /*00a4*/ 	.word	0x00000008
.L_77:


//--------------------- .nv.callgraph             --------------------------
	.section	.nv.callgraph,"",@"SHT_CUDA_CALLGRAPH"
	.align	4
	.sectionentsize	8
	.align		4
        /*0000*/ 	.word	0x00000000
	.align		4
        /*0004*/ 	.word	0xffffffff
	.align		4
        /*0008*/ 	.word	0x00000000
	.align		4
        /*000c*/ 	.word	0xfffffffe
	.align		4
        /*0010*/ 	.word	0x00000000
	.align		4
        /*0014*/ 	.word	0xfffffffd
	.align		4
        /*0018*/ 	.word	0x00000000
	.align		4
        /*001c*/ 	.word	0xfffffffc


//--------------------- .text._Z7ReorderPiS_S_iii --------------------------
	.section	.text._Z7ReorderPiS_S_iii,"ax",@progbits
	.align	128
        .global         _Z7ReorderPiS_S_iii
        .type           _Z7ReorderPiS_S_iii,@function
        .size           _Z7ReorderPiS_S_iii,(.L_x_11 - _Z7ReorderPiS_S_iii)
        .other          _Z7ReorderPiS_S_iii,@"STO_CUDA_ENTRY STV_DEFAULT"
_Z7ReorderPiS_S_iii:
.text._Z7ReorderPiS_S_iii:
[----:B------:R-:W-:Y:S01]  /*0000*/  LDC R1, c[0x0][0x37c] ;  /* 0x0000df00ff017b82 */ /* 0x000fe20000000800 */
[----:B------:R-:W0:Y:S01]  /*0010*/  S2R R7, SR_TID.X ;  /* 0x0000000000077919 */ /* 0x000e220000002100 */
[----:B------:R-:W0:Y:S01]  /*0020*/  LDCU UR4, c[0x0][0x39c] ;  /* 0x00007380ff0477ac */ /* 0x000e220008000800 */
[----:B------:R-:W1:Y:S05]  /*0030*/  LDCU.64 UR6, c[0x0][0x358] ;  /* 0x00006b00ff0677ac */ /* 0x000e6a0008000a00 */
[----:B------:R-:W2:Y:S01]  /*0040*/  LDC R4, c[0x0][0x360] ;  /* 0x0000d800ff047b82 */ /* 0x000ea20000000800 */
[----:B------:R-:W3:Y:S01]  /*0050*/  LDCU UR5, c[0x0][0x398] ;  /* 0x00007300ff0577ac */ /* 0x000ee20008000800 */
[----:B0-----:R-:W-:-:S13]  /*0060*/  ISETP.GE.AND P0, PT, R7, UR4, PT ;  /* 0x0000000407007c0c */ /* 0x001fda000bf06270 */
[----:B------:R-:W0:Y:S02]  /*0070*/  @!P0 LDC.64 R2, c[0x0][0x390] ;  /* 0x0000e400ff028b82 */ /* 0x000e240000000a00 */
[----:B0-----:R-:W-:-:S06]  /*0080*/  @!P0 IMAD.WIDE.U32 R2, R7, 0x4, R2 ;  /* 0x0000000407028825 */ /* 0x001fcc00078e0002 */
[----:B-1----:R-:W4:Y:S01]  /*0090*/  @!P0 LDG.E R2, desc[UR6][R2.64] ;  /* 0x0000000602028981 */ /* 0x002f22000c1e1900 */
[----:B------:R-:W2:Y:S01]  /*00a0*/  S2UR UR4, SR_CTAID.X ;  /* 0x00000000000479c3 */ /* 0x000ea20000002500 */
[----:B------:R-:W-:Y:S01]  /*00b0*/  @!P0 MOV R0, 0x400 ;  /* 0x0000040000008802 */ /* 0x000fe20000000f00 */
[----:B------:R-:W0:Y:S01]  /*00c0*/  @!P0 S2R R5, SR_CgaCtaId ;  /* 0x0000000000058919 */ /* 0x000e220000008800 */
[----:B--2---:R-:W-:-:S05]  /*00d0*/  IMAD R9, R4, UR4, R7 ;  /* 0x0000000404097c24 */ /* 0x004fca000f8e0207 */
[----:B---3--:R-:W-:Y:S02]  /*00e0*/  ISETP.GE.AND P1, PT, R9, UR5, PT ;  /* 0x0000000509007c0c */ /* 0x008fe4000bf26270 */
[----:B0-----:R-:W-:-:S05]  /*00f0*/  @!P0 LEA R0, R5, R0, 0x18 ;  /* 0x0000000005008211 */ /* 0x001fca00078ec0ff */
[----:B------:R-:W-:-:S05]  /*0100*/  @!P0 IMAD R5, R7, 0x4, R0 ;  /* 0x0000000407058824 */ /* 0x000fca00078e0200 */
[----:B----4-:R0:W-:Y:S01]  /*0110*/  @!P0 STS [R5], R2 ;  /* 0x0000000205008388 */ /* 0x0101e20000000800 */
[----:B------:R-:W-:Y:S06]  /*0120*/  BAR.SYNC.DEFER_BLOCKING 0x0 ;  /* 0x0000000000007b1d */ /* 0x000fec0000010000 */
[----:B------:R-:W-:Y:S05]  /*0130*/  @P1 EXIT ;  /* 0x000000000000194d */ /* 0x000fea0003800000 */
[----:B------:R-:W1:Y:S01]  /*0140*/  LDC R8, c[0x0][0x3a0] ;  /* 0x0000e800ff087b82 */ /* 0x000e620000000800 */
[----:B------:R-:W2:Y:S01]  /*0150*/  LDCU UR8, c[0x0][0x370] ;  /* 0x00006e00ff0877ac */ /* 0x000ea20008000800 */
[----:B------:R-:W-:Y:S01]  /*0160*/  UMOV UR4, 0x400 ;  /* 0x0000040000047882 */ /* 0x000fe20000000000 */
[----:B------:R-:W3:Y:S05]  /*0170*/  LDCU UR9, c[0x0][0x398] ;  /* 0x00007300ff0977ac */ /* 0x000eea0008000800 */
[----:B------:R-:W4:Y:S08]  /*0180*/  S2UR UR5, SR_CgaCtaId ;  /* 0x00000000000579c3 */ /* 0x000f300000008800 */
[----:B0-----:R-:W0:Y:S01]  /*0190*/  LDC.64 R2, c[0x0][0x380] ;  /* 0x0000e000ff027b82 */ /* 0x001e220000000a00 */
[----:B--2---:R-:W-:Y:S01]  /*01a0*/  IMAD R0, R4, UR8, RZ ;  /* 0x0000000804007c24 */ /* 0x004fe2000f8e02ff */
[----:B-1----:R-:W-:Y:S01]  /*01b0*/  PRMT R8, R8, 0x7604, RZ ;  /* 0x0000760408087816 */ /* 0x002fe200000000ff */
[----:B---34-:R-:W-:-:S12]  /*01c0*/  ULEA UR4, UR5, UR4, 0x18 ;  /* 0x0000000405047291 */ /* 0x018fd8000f8ec0ff */
.L_x_0:
[----:B0-----:R-:W-:-:S06]  /*01d0*/  IMAD.WIDE R4, R9, 0x4, R2 ;  /* 0x0000000409047825 */ /* 0x001fcc00078e0202 */
[----:B------:R-:W2:Y:S01]  /*01e0*/  LDG.E R5, desc[UR6][R4.64] ;  /* 0x0000000604057981 */ /* 0x000ea2000c1e1900 */
[--C-:B------:R-:W-:Y:S01]  /*01f0*/  PRMT R6, RZ, 0x4, R8.reuse ;  /* 0x00000004ff067816 */ /* 0x100fe20000000008 */
[----:B------:R-:W-:Y:S01]  /*0200*/  IMAD.MOV.U32 R11, RZ, RZ, 0x1 ;  /* 0x00000001ff0b7424 */ /* 0x000fe200078e00ff */
[----:B------:R-:W-:Y:S01]  /*0210*/  PRMT R7, RZ, 0x5, R8 ;  /* 0x00000005ff077816 */ /* 0x000fe20000000008 */
[----:B------:R-:W-:Y:S01]  /*0220*/  IMAD.IADD R9, R0, 0x1, R9 ;  /* 0x0000000100097824 */ /* 0x000fe200078e0209 */
[----:B--2---:R-:W-:-:S04]  /*0230*/  SHF.R.U32.HI R6, RZ, R6, R5 ;  /* 0x00000006ff067219 */ /* 0x004fc80000011605 */
[----:B------:R-:W-:-:S04]  /*0240*/  SGXT.U32 R6, R6, R7 ;  /* 0x000000070606721a */ /* 0x000fc80000000000 */
[----:B------:R-:W-:-:S05]  /*0250*/  LEA R10, R6, UR4, 0x2 ;  /* 0x00000004060a7c11 */ /* 0x000fca000f8e10ff */
[----:B------:R-:W0:Y:S02]  /*0260*/  ATOMS.ADD R11, [R10], R11 ;  /* 0x0000000b0a0b738c */ /* 0x000e240000000000 */
[----:B0-----:R-:W-:-:S13]  /*0270*/  ISETP.GE.AND P0, PT, R11, UR9, PT ;  /* 0x000000090b007c0c */ /* 0x001fda000bf06270 */
[----:B------:R-:W0:Y:S02]  /*0280*/  @!P0 LDC.64 R6, c[0x0][0x388] ;  /* 0x0000e200ff068b82 */ /* 0x000e240000000a00 */
[----:B0-----:R-:W-:-:S05]  /*0290*/  @!P0 IMAD.WIDE R6, R11, 0x4, R6 ;  /* 0x000000040b068825 */ /* 0x001fca00078e0206 */
[----:B------:R1:W-:Y:S01]  /*02a0*/  @!P0 STG.E desc[UR6][R6.64], R5 ;  /* 0x0000000506008986 */ /* 0x0003e2000c101906 */
[----:B------:R-:W-:-:S13]  /*02b0*/  ISETP.GE.AND P0, PT, R9, UR9, PT ;  /* 0x0000000909007c0c */ /* 0x000fda000bf06270 */
[----:B-1----:R-:W-:Y:S05]  /*02c0*/  @!P0 BRA `(.L_x_0) ;  /* 0xfffffffc00c08947 */ /* 0x002fea000383ffff */
[----:B------:R-:W-:Y:S05]  /*02d0*/  EXIT ;  /* 0x000000000000794d */ /* 0x000fea0003800000 */
.L_x_1:
[----:B------:R-:W-:-:S00]  /*02e0*/  BRA `(.L_x_1) ;  /* 0xfffffffc00fc7947 */ /* 0x000fc0000383ffff */
[----:B------:R-:W-:-:S00]  /*02f0*/  NOP ;  /* 0x0000000000007918 */ /* 0x000fc00000000000 */
        /* <DEDUP_REMOVED lines=8> */
.L_x_11:


//--------------------- .text._Z10prefixScanPiS_S_i --------------------------
	.section	.text._Z10prefixScanPiS_S_i,"ax",@progbits
	.align	128
        .global         _Z10prefixScanPiS_S_i
        .type           _Z10prefixScanPiS_S_i,@function
        .size           _Z10prefixScanPiS_S_i,(.L_x_12 - _Z10prefixScanPiS_S_i)
        .other          _Z10prefixScanPiS_S_i,@"STO_CUDA_ENTRY STV_DEFAULT"
_Z10prefixScanPiS_S_i:
.text._Z10prefixScanPiS_S_i:
[----:B------:R-:W-:Y:S01]  /*0000*/  LDC R1, c[0x0][0x37c] ;  /* 0x0000df00ff017b82 */ /* 0x000fe20000000800 */
[----:B------:R-:W0:Y:S01]  /*0010*/  S2R R0, SR_TID.X ;  /* 0x0000000000007919 */ /* 0x000e220000002100 */
[----:B------:R-:W0:Y:S06]  /*0020*/  LDCU UR6, c[0x0][0x398] ;  /* 0x00007300ff0677ac */ /* 0x000e2c0008000800 */
[----:B------:R-:W1:Y:S01]  /*0030*/  LDC.64 R6, c[0x0][0x388] ;  /* 0x0000e200ff067b82 */ /* 0x000e620000000a00 */
[----:B------:R-:W2:Y:S07]  /*0040*/  LDCU.64 UR8, c[0x0][0x358] ;  /* 0x00006b00ff0877ac */ /* 0x000eae0008000a00 */
[----:B------:R-:W3:Y:S01]  /*0050*/  LDC.64 R8, c[0x0][0x380] ;  /* 0x0000e000ff087b82 */ /* 0x000ee20000000a00 */
[----:B0-----:R-:W-:-:S13]  /*0060*/  ISETP.GE.AND P1, PT, R0, UR6, PT ;  /* 0x0000000600007c0c */ /* 0x001fda000bf26270 */
[----:B-1----:R-:W-:-:S04]  /*0070*/  @!P1 IMAD.WIDE.U32 R6, R0, 0x4, R6 ;  /* 0x0000000400069825 */ /* 0x002fc800078e0006 */
[C---:B---3--:R-:W-:Y:S02]  /*0080*/  @!P1 IMAD.WIDE.U32 R8, R0.reuse, 0x4, R8 ;  /* 0x0000000400089825 */ /* 0x048fe400078e0008 */
[----:B--2---:R-:W2:Y:S04]  /*0090*/  @!P1 LDG.E R6, desc[UR8][R6.64] ;  /* 0x0000000806069981 */ /* 0x004ea8000c1e1900 */
[----:B------:R0:W2:Y:S01]  /*00a0*/  @!P1 LDG.E R9, desc[UR8][R8.64] ;  /* 0x0000000808099981 */ /* 0x0000a2000c1e1900 */
[----:B------:R-:W1:Y:S01]  /*00b0*/  S2UR UR5, SR_CgaCtaId ;  /* 0x00000000000579c3 */ /* 0x000e620000008800 */
[----:B------:R-:W-:Y:S01]  /*00c0*/  UMOV UR4, 0x400 ;  /* 0x0000040000047882 */ /* 0x000fe20000000000 */
[----:B------:R-:W-:Y:S01]  /*00d0*/  ISETP.NE.AND P0, PT, R0, RZ, PT ;  /* 0x000000ff0000720c */ /* 0x000fe20003f05270 */
[----:B------:R-:W-:-:S12]  /*00e0*/  UISETP.GE.AND UP0, UPT, UR6, 0x2, UPT ;  /* 0x000000020600788c */ /* 0x000fd8000bf06270 */
[----:B------:R-:W3:Y:S01]  /*00f0*/  @!P0 S2R R11, SR_CgaCtaId ;  /* 0x00000000000b8919 */ /* 0x000ee20000008800 */
[----:B0-----:R-:W-:Y:S01]  /*0100*/  @!P0 MOV R8, 0x400 ;  /* 0x0000040000088802 */ /* 0x001fe20000000f00 */
[----:B-1----:R-:W-:-:S06]  /*0110*/  ULEA UR4, UR5, UR4, 0x18 ;  /* 0x0000000405047291 */ /* 0x002fcc000f8ec0ff */
[----:B------:R-:W-:-:S04]  /*0120*/  IMAD.U32 R5, RZ, RZ, UR4 ;  /* 0x00000004ff057e24 */ /* 0x000fc8000f8e00ff */
[----:B------:R-:W-:Y:S02]  /*0130*/  IMAD R3, R0, 0x4, R5 ;  /* 0x0000000400037824 */ /* 0x000fe400078e0205 */
[----:B--2---:R-:W-:-:S05]  /*0140*/  @!P1 IMAD R2, R6, 0x7fffffff, R9 ;  /* 0x7fffffff06029824 */ /* 0x004fca00078e0209 */
[----:B------:R0:W-:Y:S04]  /*0150*/  @!P1 STS [R3], R2 ;  /* 0x0000000203009388 */ /* 0x0001e80000000800 */
[----:B------:R0:W-:Y:S01]  /*0160*/  @P1 STS [R3], RZ ;  /* 0x000000ff03001388 */ /* 0x0001e20000000800 */
[----:B------:R-:W-:Y:S06]  /*0170*/  BAR.SYNC.DEFER_BLOCKING 0x0 ;  /* 0x0000000000007b1d */ /* 0x000fec0000010000 */
[----:B---3--:R-:W-:Y:S05]  /*0180*/  BRA.U !UP0, `(.L_x_2) ;  /* 0x0000000108447547 */ /* 0x008fea000b800000 */
[----:B0-----:R-:W-:Y:S01]  /*0190*/  LEA R2, R0, 0x2, 0x1 ;  /* 0x0000000200027811 */ /* 0x001fe200078e08ff */
[----:B------:R-:W-:Y:S01]  /*01a0*/  IMAD.MOV.U32 R7, RZ, RZ, 0x1 ;  /* 0x00000001ff077424 */ /* 0x000fe200078e00ff */
[----:B------:R-:W0:Y:S01]  /*01b0*/  LDCU UR6, c[0x0][0x398] ;  /* 0x00007300ff0677ac */ /* 0x000e220008000800 */
[----:B------:R-:W-:-:S05]  /*01c0*/  NOP ;  /* 0x0000000000007918 */ /* 0x000fca0000000000 */
.L_x_3:
[----:B------:R-:W-:-:S05]  /*01d0*/  IMAD R4, R2, R7, RZ ;  /* 0x0000000702047224 */ /* 0x000fca00078e02ff */
[----:B------:R-:W-:-:S13]  /*01e0*/  ISETP.GT.U32.AND P1, PT, R4, 0x800, PT ;  /* 0x000008000400780c */ /* 0x000fda0003f24070 */
[----:B------:R-:W-:-:S04]  /*01f0*/  @!P1 IMAD.IADD R4, R4, 0x1, -R7 ;  /* 0x0000000104049824 */ /* 0x000fc800078e0a07 */
[----:B------:R-:W-:-:S05]  /*0200*/  @!P1 IMAD R4, R4, 0x4, R5 ;  /* 0x0000000404049824 */ /* 0x000fca00078e0205 */
[C---:B------:R-:W-:Y:S01]  /*0210*/  @!P1 LEA R6, R7.reuse, R4, 0x2 ;  /* 0x0000000407069211 */ /* 0x040fe200078e10ff */
[----:B------:R-:W-:Y:S01]  /*0220*/  IMAD.SHL.U32 R7, R7, 0x2, RZ ;  /* 0x0000000207077824 */ /* 0x000fe200078e00ff */
[----:B------:R-:W-:Y:S04]  /*0230*/  @!P1 LDS R4, [R4+-0x4] ;  /* 0xfffffc0004049984 */ /* 0x000fe80000000800 */
[----:B------:R-:W1:Y:S02]  /*0240*/  @!P1 LDS R9, [R6+-0x4] ;  /* 0xfffffc0006099984 */ /* 0x000e640000000800 */
[----:B-1----:R-:W-:-:S05]  /*0250*/  @!P1 IMAD.IADD R9, R4, 0x1, R9 ;  /* 0x0000000104099824 */ /* 0x002fca00078e0209 */
[----:B------:R1:W-:Y:S01]  /*0260*/  @!P1 STS [R6+-0x4], R9 ;  /* 0xfffffc0906009388 */ /* 0x0003e20000000800 */
[----:B------:R-:W-:Y:S01]  /*0270*/  BAR.SYNC.DEFER_BLOCKING 0x0 ;  /* 0x0000000000007b1d */ /* 0x000fe20000010000 */
[----:B0-----:R-:W-:-:S13]  /*0280*/  ISETP.GE.AND P1, PT, R7, UR6, PT ;  /* 0x0000000607007c0c */ /* 0x001fda000bf26270 */
[----:B-1----:R-:W-:Y:S05]  /*0290*/  @!P1 BRA `(.L_x_3) ;  /* 0xfffffffc00cc9947 */ /* 0x002fea000383ffff */
.L_x_2:
[----:B------:R-:W-:Y:S01]  /*02a0*/  BAR.SYNC.DEFER_BLOCKING 0x0 ;  /* 0x0000000000007b1d */ /* 0x000fe20000010000 */
[----:B------:R-:W-:Y:S02]  /*02b0*/  @!P0 LEA R5, R11, R8, 0x18 ;  /* 0x000000080b058211 */ /* 0x000fe400078ec0ff */
[C---:B------:R-:W-:Y:S02]  /*02c0*/  ISETP.GT.U32.AND P1, PT, R0.reuse, 0x2, PT ;  /* 0x000000020000780c */ /* 0x040fe40003f24070 */
[----:B------:R-:W-:-:S11]  /*02d0*/  ISETP.GT.U32.AND P2, PT, R0, 0x6, PT ;  /* 0x000000060000780c */ /* 0x000fd60003f44070 */
[C---:B------:R-:W-:Y:S02]  /*02e0*/  @!P1 LEA R4, R0.reuse, 0x800, 0xb ;  /* 0x0000080000049811 */ /* 0x040fe400078e58ff */
[----:B------:R-:W-:-:S03]  /*02f0*/  @!P2 LEA R8, R0, 0x400, 0xa ;  /* 0x000004000008a811 */ /* 0x000fc600078e50ff */
[C---:B------:R-:W-:Y:S02]  /*0300*/  @!P1 IMAD.IADD R4, R5.reuse, 0x1, R4 ;  /* 0x0000000105049824 */ /* 0x040fe400078e0204 */
[----:B------:R-:W-:Y:S01]  /*0310*/  @!P2 IMAD.IADD R8, R5, 0x1, R8 ;  /* 0x000000010508a824 */ /* 0x000fe200078e0208 */
[----:B0-----:R-:W-:Y:S04]  /*0320*/  @!P0 LDS R2, [R5+0xffc] ;  /* 0x000ffc0005028984 */ /* 0x001fe80000000800 */
[----:B------:R-:W0:Y:S02]  /*0330*/  @!P0 LDS R7, [R5+0x17fc] ;  /* 0x0017fc0005078984 */ /* 0x000e240000000800 */
[----:B0-----:R-:W-:-:S05]  /*0340*/  @!P0 IMAD.IADD R2, R2, 0x1, R7 ;  /* 0x0000000102028824 */ /* 0x001fca00078e0207 */
[----:B------:R-:W-:Y:S01]  /*0350*/  @!P0 STS [R5+0x17fc], R2 ;  /* 0x0017fc0205008388 */ /* 0x000fe20000000800 */
[----:B------:R-:W-:Y:S06]  /*0360*/  BAR.SYNC.DEFER_BLOCKING 0x0 ;  /* 0x0000000000007b1d */ /* 0x000fec0000010000 */
[----:B------:R-:W-:Y:S04]  /*0370*/  @!P1 LDS R6, [R4+-0x4] ;  /* 0xfffffc0004069984 */ /* 0x000fe80000000800 */
[----:B------:R-:W0:Y:S02]  /*0380*/  @!P1 LDS R7, [R4+0x3fc] ;  /* 0x0003fc0004079984 */ /* 0x000e240000000800 */
[----:B0-----:R-:W-:-:S05]  /*0390*/  @!P1 IADD3 R7, PT, PT, R6, R7, RZ ;  /* 0x0000000706079210 */ /* 0x001fca0007ffe0ff */
[----:B------:R-:W-:Y:S01]  /*03a0*/  @!P1 STS [R4+0x3fc], R7 ;  /* 0x0003fc0704009388 */ /* 0x000fe20000000800 */
[----:B------:R-:W-:Y:S01]  /*03b0*/  BAR.SYNC.DEFER_BLOCKING 0x0 ;  /* 0x0000000000007b1d */ /* 0x000fe20000010000 */
[----:B------:R-:W-:-:S13]  /*03c0*/  ISETP.GT.U32.AND P1, PT, R0, 0xe, PT ;  /* 0x0000000e0000780c */ /* 0x000fda0003f24070 */
[----:B------:R-:W-:-:S05]  /*03d0*/  @!P1 LEA R2, R0, 0x200, 0x9 ;  /* 0x0000020000029811 */ /* 0x000fca00078e48ff */
[----:B------:R-:W-:Y:S01]  /*03e0*/  @!P1 IMAD.IADD R2, R5, 0x1, R2 ;  /* 0x0000000105029824 */ /* 0x000fe200078e0202 */
[----:B------:R-:W-:Y:S04]  /*03f0*/  @!P2 LDS R6, [R8+-0x4] ;  /* 0xfffffc000806a984 */ /* 0x000fe80000000800 */
[----:B------:R-:W0:Y:S02]  /*0400*/  @!P2 LDS R9, [R8+0x1fc] ;  /* 0x0001fc000809a984 */ /* 0x000e240000000800 */
[----:B0-----:R-:W-:-:S05]  /*0410*/  @!P2 IMAD.IADD R9, R6, 0x1, R9 ;  /* 0x000000010609a824 */ /* 0x001fca00078e0209 */
[----:B------:R-:W-:Y:S01]  /*0420*/  @!P2 STS [R8+0x1fc], R9 ;  /* 0x0001fc090800a388 */ /* 0x000fe20000000800 */
[----:B------:R-:W-:Y:S01]  /*0430*/  BAR.SYNC.DEFER_BLOCKING 0x0 ;  /* 0x0000000000007b1d */ /* 0x000fe20000010000 */
[----:B------:R-:W-:-:S13]  /*0440*/  ISETP.GT.U32.AND P2, PT, R0, 0x1e, PT ;  /* 0x0000001e0000780c */ /* 0x000fda0003f44070 */
[----:B------:R-:W-:-:S04]  /*0450*/  @!P2 LEA R4, R0, 0x100, 0x8 ;  /* 0x000001000004a811 */ /* 0x000fc800078e40ff */
[----:B------:R-:W-:Y:S01]  /*0460*/  @!P2 IADD3 R4, PT, PT, R5, R4, RZ ;  /* 0x000000040504a210 */ /* 0x000fe20007ffe0ff */
[----:B------:R-:W-:Y:S04]  /*0470*/  @!P1 LDS R6, [R2+-0x4] ;  /* 0xfffffc0002069984 */ /* 0x000fe80000000800 */
[----:B------:R-:W0:Y:S02]  /*0480*/  @!P1 LDS R7, [R2+0xfc] ;  /* 0x0000fc0002079984 */ /* 0x000e240000000800 */
[----:B0-----:R-:W-:-:S05]  /*0490*/  @!P1 IMAD.IADD R7, R6, 0x1, R7 ;  /* 0x0000000106079824 */ /* 0x001fca00078e0207 */
        /* <DEDUP_REMOVED lines=34> */
[----:B------:R-:W-:-:S05]  /*06c0*/  ISETP.NE.AND P1, PT, R0, 0x3ff, PT ;  /* 0x000003ff0000780c */ /* 0x000fca0003f25270 */
[----:B------:R-:W-:Y:S04]  /*06d0*/  @!P2 LDS R5, [R8+-0x4] ;  /* 0xfffffc000805a984 */ /* 0x000fe80000000800 */
[----:B------:R-:W0:Y:S02]  /*06e0*/  @!P2 LDS R2, [R8+0x4] ;  /* 0x000004000802a984 */ /* 0x000e240000000800 */
[----:B0-----:R-:W-:Y:S02]  /*06f0*/  @!P2 IMAD.IADD R5, R5, 0x1, R2 ;  /* 0x000000010505a824 */ /* 0x001fe400078e0202 */
[----:B------:R-:W-:-:S03]  /*0700*/  @P1 LEA R2, R0, R3, 0x2 ;  /* 0x0000000300021211 */ /* 0x000fc600078e10ff */
[----:B------:R-:W-:Y:S01]  /*0710*/  @!P2 STS [R8+0x4], R5 ;  /* 0x000004050800a388 */ /* 0x000fe20000000800 */
[----:B------:R-:W-:Y:S01]  /*0720*/  BAR.SYNC.DEFER_BLOCKING 0x0 ;  /* 0x0000000000007b1d */ /* 0x000fe20000010000 */
[----:B------:R-:W-:-:S05]  /*0730*/  ISETP.GE.AND P2, PT, R0, UR6, PT ;  /* 0x0000000600007c0c */ /* 0x000fca000bf46270 */
[----:B------:R-:W-:Y:S04]  /*0740*/  @P1 LDS R6, [R2+0x4] ;  /* 0x0000040002061984 */ /* 0x000fe80000000800 */
[----:B------:R-:W0:Y:S02]  /*0750*/  @P1 LDS R9, [R2+0x8] ;  /* 0x0000080002091984 */ /* 0x000e240000000800 */
[----:B0-----:R-:W-:-:S05]  /*0760*/  @P1 IMAD.IADD R9, R6, 0x1, R9 ;  /* 0x0000000106091824 */ /* 0x001fca00078e0209 */
[----:B------:R0:W-:Y:S01]  /*0770*/  @P1 STS [R2+0x8], R9 ;  /* 0x0000080902001388 */ /* 0x0001e20000000800 */
[----:B------:R-:W-:Y:S06]  /*0780*/  BAR.SYNC.DEFER_BLOCKING 0x0 ;  /* 0x0000000000007b1d */ /* 0x000fec0000010000 */
[----:B------:R-:W-:Y:S05]  /*0790*/  @P2 EXIT ;  /* 0x000000000000294d */ /* 0x000fea0003800000 */
[----:B------:R-:W-:Y:S01]  /*07a0*/  IMAD.MOV.U32 R7, RZ, RZ, RZ ;  /* 0x000000ffff077224 */ /* 0x000fe200078e00ff */
[----:B------:R-:W1:Y:S05]  /*07b0*/  LDC.64 R4, c[0x0][0x390] ;  /* 0x0000e400ff047b82 */ /* 0x000e6a0000000a00 */
[----:B------:R-:W2:Y:S01]  /*07c0*/  @P0 LDS R7, [R3+-0x4] ;  /* 0xfffffc0003070984 */ /* 0x000ea20000000800 */
[----:B-1----:R-:W-:-:S05]  /*07d0*/  IMAD.WIDE.U32 R4, R0, 0x4, R4 ;  /* 0x0000000400047825 */ /* 0x002fca00078e0004 */
[----:B--2---:R-:W-:Y:S01]  /*07e0*/  STG.E desc[UR8][R4.64], R7 ;  /* 0x0000000704007986 */ /* 0x004fe2000c101908 */
[----:B------:R-:W-:Y:S05]  /*07f0*/  EXIT ;  /* 0x000000000000794d */ /* 0x000fea0003800000 */
.L_x_4:
        /* <DEDUP_REMOVED lines=16> */
.L_x_12:


//--------------------- .text._Z9histogramPiS_S_iii --------------------------
	.section	.text._Z9histogramPiS_S_iii,"ax",@progbits
	.align	128
        .global         _Z9histogramPiS_S_iii
        .type           _Z9histogramPiS_S_iii,@function
        .size           _Z9histogramPiS_S_iii,(.L_x_13 - _Z9histogramPiS_S_iii)
        .other          _Z9histogramPiS_S_iii,@"STO_CUDA_ENTRY STV_DEFAULT"
_Z9histogramPiS_S_iii:
.text._Z9histogramPiS_S_iii:
[----:B------:R-:W-:Y:S01]  /*0000*/  LDC R1, c[0x0][0x37c] ;  /* 0x0000df00ff017b82 */ /* 0x000fe20000000800 */
[----:B------:R-:W0:Y:S07]  /*0010*/  S2R R11, SR_TID.X ;  /* 0x00000000000b7919 */ /* 0x000e2e0000002100 */
[----:B------:R-:W1:Y:S01]  /*0020*/  S2UR UR6, SR_CgaCtaId ;  /* 0x00000000000679c3 */ /* 0x000e620000008800 */
[----:B------:R-:W0:Y:S01]  /*0030*/  LDCU UR8, c[0x0][0x39c] ;  /* 0x00007380ff0877ac */ /* 0x000e220008000800 */
[----:B------:R-:W-:Y:S01]  /*0040*/  BSSY.RECONVERGENT B0, `(.L_x_5) ;  /* 0x000002b000007945 */ /* 0x000fe20003800200 */
[----:B------:R-:W-:Y:S01]  /*0050*/  UMOV UR4, 0x400 ;  /* 0x0000040000047882 */ /* 0x000fe20000000000 */
[----:B------:R-:W2:Y:S04]  /*0060*/  LDCU UR10, c[0x0][0x398] ;  /* 0x00007300ff0a77ac */ /* 0x000ea80008000800 */
[----:B------:R-:W3:Y:S01]  /*0070*/  S2UR UR7, SR_CTAID.X ;  /* 0x00000000000779c3 */ /* 0x000ee20000002500 */
[----:B------:R-:W-:-:S07]  /*0080*/  UIADD3 UR5, UPT, UPT, UR4, 0x1000, URZ ;  /* 0x0000100004057890 */ /* 0x000fce000fffe0ff */
[----:B------:R-:W3:Y:S01]  /*0090*/  LDC R8, c[0x0][0x360] ;  /* 0x0000d800ff087b82 */ /* 0x000ee20000000800 */
[----:B-1----:R-:W-:Y:S02]  /*00a0*/  ULEA UR4, UR6, UR4, 0x18 ;  /* 0x0000000406047291 */ /* 0x002fe4000f8ec0ff */
[----:B------:R-:W-:Y:S01]  /*00b0*/  ULEA UR5, UR6, UR5, 0x18 ;  /* 0x0000000506057291 */ /* 0x000fe2000f8ec0ff */
[----:B------:R-:W1:Y:S01]  /*00c0*/  LDCU UR6, c[0x0][0x398] ;  /* 0x00007300ff0677ac */ /* 0x000e620008000800 */
[C---:B0-----:R-:W-:Y:S01]  /*00d0*/  ISETP.GE.AND P0, PT, R11.reuse, UR8, PT ;  /* 0x000000080b007c0c */ /* 0x041fe2000bf06270 */
[----:B------:R-:W0:Y:S01]  /*00e0*/  LDCU.64 UR8, c[0x0][0x358] ;  /* 0x00006b00ff0877ac */ /* 0x000e220008000a00 */
[C---:B------:R-:W-:Y:S02]  /*00f0*/  LEA R0, R11.reuse, UR4, 0x2 ;  /* 0x000000040b007c11 */ /* 0x040fe4000f8e10ff */
[----:B------:R-:W-:Y:S01]  /*0100*/  LEA R6, R11, UR5, 0x2 ;  /* 0x000000050b067c11 */ /* 0x000fe2000f8e10ff */
[----:B---3--:R-:W-:-:S08]  /*0110*/  IMAD R7, R8, UR7, R11 ;  /* 0x0000000708077c24 */ /* 0x008fd0000f8e020b */
[----:B------:R3:W-:Y:S04]  /*0120*/  @!P0 STS [R0], RZ ;  /* 0x000000ff00008388 */ /* 0x0007e80000000800 */
[----:B------:R3:W-:Y:S01]  /*0130*/  @!P0 STS [R6], RZ ;  /* 0x000000ff06008388 */ /* 0x0007e20000000800 */
[----:B------:R-:W-:Y:S01]  /*0140*/  BAR.SYNC.DEFER_BLOCKING 0x0 ;  /* 0x0000000000007b1d */ /* 0x000fe20000010000 */
[----:B-1----:R-:W-:-:S13]  /*0150*/  ISETP.GE.AND P0, PT, R7, UR6, PT ;  /* 0x0000000607007c0c */ /* 0x002fda000bf06270 */
[----:B0-23--:R-:W-:Y:S05]  /*0160*/  @P0 BRA `(.L_x_6) ;  /* 0x0000000000600947 */ /* 0x00dfea0003800000 */
[----:B------:R-:W0:Y:S01]  /*0170*/  LDC R9, c[0x0][0x3a0] ;  /* 0x0000e800ff097b82 */ /* 0x000e220000000800 */
[----:B------:R-:W1:Y:S07]  /*0180*/  LDCU UR6, c[0x0][0x370] ;  /* 0x00006e00ff0677ac */ /* 0x000e6e0008000800 */
[----:B------:R-:W2:Y:S01]  /*0190*/  LDC.64 R2, c[0x0][0x380] ;  /* 0x0000e000ff027b82 */ /* 0x000ea20000000a00 */
[----:B-1----:R-:W-:Y:S01]  /*01a0*/  IMAD R8, R8, UR6, RZ ;  /* 0x0000000608087c24 */ /* 0x002fe2000f8e02ff */
[----:B0-----:R-:W-:-:S07]  /*01b0*/  PRMT R9, R9, 0x7604, RZ ;  /* 0x0000760409097816 */ /* 0x001fce00000000ff */
.L_x_9:
[----:B0-2---:R-:W-:-:S06]  /*01c0*/  IMAD.WIDE R4, R7, 0x4, R2 ;  /* 0x0000000407047825 */ /* 0x005fcc00078e0202 */
[----:B------:R-:W2:Y:S01]  /*01d0*/  LDG.E R4, desc[UR8][R4.64] ;  /* 0x0000000804047981 */ /* 0x000ea2000c1e1900 */
[--C-:B------:R-:W-:Y:S01]  /*01e0*/  PRMT R13, RZ, 0x4, R9.reuse ;  /* 0x00000004ff0d7816 */ /* 0x100fe20000000009 */
[----:B------:R-:W-:Y:S01]  /*01f0*/  IMAD.MOV.U32 R10, RZ, RZ, 0x1 ;  /* 0x00000001ff0a7424 */ /* 0x000fe200078e00ff */
[----:B------:R-:W-:Y:S01]  /*0200*/  PRMT R12, RZ, 0x5, R9 ;  /* 0x00000005ff0c7816 */ /* 0x000fe20000000009 */
[----:B------:R-:W-:Y:S01]  /*0210*/  IMAD.IADD R7, R8, 0x1, R7 ;  /* 0x0000000108077824 */ /* 0x000fe200078e0207 */
[----:B------:R-:W-:Y:S04]  /*0220*/  BSSY.RECONVERGENT B1, `(.L_x_7) ;  /* 0x000000b000017945 */ /* 0x000fe80003800200 */
[----:B------:R-:W-:Y:S02]  /*0230*/  ISETP.GE.AND P1, PT, R7, UR10, PT ;  /* 0x0000000a07007c0c */ /* 0x000fe4000bf26270 */
[----:B--2---:R-:W-:-:S04]  /*0240*/  SHF.R.U32.HI R13, RZ, R13, R4 ;  /* 0x0000000dff0d7219 */ /* 0x004fc80000011604 */
[----:B------:R-:W-:-:S04]  /*0250*/  SGXT.U32 R12, R13, R12 ;  /* 0x0000000c0d0c721a */ /* 0x000fc80000000000 */
[----:B------:R-:W-:-:S05]  /*0260*/  LEA R13, R12, UR4, 0x2 ;  /* 0x000000040c0d7c11 */ /* 0x000fca000f8e10ff */
[----:B------:R-:W0:Y:S02]  /*0270*/  ATOMS.ADD R10, [R13], R10 ;  /* 0x0000000a0d0a738c */ /* 0x000e240000000000 */
[----:B0-----:R-:W-:-:S13]  /*0280*/  ISETP.NE.AND P0, PT, R10, 0x7fffffff, PT ;  /* 0x7fffffff0a00780c */ /* 0x001fda0003f05270 */
[----:B------:R-:W-:Y:S05]  /*0290*/  @P0 BRA `(.L_x_8) ;  /* 0x00000000000c0947 */ /* 0x000fea0003800000 */
[----:B------:R-:W-:-:S05]  /*02a0*/  LEA R4, R12, UR5, 0x2 ;  /* 0x000000050c047c11 */ /* 0x000fca000f8e10ff */
[----:B------:R0:W-:Y:S04]  /*02b0*/  ATOMS.POPC.INC.32 RZ, [R4+URZ] ;  /* 0x0000000004ff7f8c */ /* 0x0001e8000d8000ff */
[----:B------:R0:W-:Y:S02]  /*02c0*/  STS [R13], RZ ;  /* 0x000000ff0d007388 */ /* 0x0001e40000000800 */
.L_x_8:
[----:B------:R-:W-:Y:S05]  /*02d0*/  BSYNC.RECONVERGENT B1 ;  /* 0x0000000000017941 */ /* 0x000fea0003800200 */
.L_x_7:
[----:B------:R-:W-:Y:S05]  /*02e0*/  @!P1 BRA `(.L_x_9) ;  /* 0xfffffffc00b49947 */ /* 0x000fea000383ffff */
.L_x_6:
[----:B------:R-:W-:Y:S05]  /*02f0*/  BSYNC.RECONVERGENT B0 ;  /* 0x0000000000007941 */ /* 0x000fea0003800200 */
.L_x_5:
[----:B------:R-:W1:Y:S01]  /*0300*/  LDCU UR6, c[0x0][0x39c] ;  /* 0x00007380ff0677ac */ /* 0x000e620008000800 */
[----:B------:R-:W-:Y:S01]  /*0310*/  BAR.SYNC.DEFER_BLOCKING 0x0 ;  /* 0x0000000000007b1d */ /* 0x000fe20000010000 */
[----:B-1----:R-:W-:-:S13]  /*0320*/  ISETP.GE.AND P0, PT, R11, UR6, PT ;  /* 0x000000060b007c0c */ /* 0x002fda000bf06270 */
[----:B------:R-:W-:Y:S05]  /*0330*/  @P0 EXIT ;  /* 0x000000000000094d */ /* 0x000fea0003800000 */
[----:B------:R-:W1:Y:S01]  /*0340*/  LDS R7, [R0] ;  /* 0x0000000000077984 */ /* 0x000e620000000800 */
[----:B------:R-:W2:Y:S03]  /*0350*/  LDC.64 R2, c[0x0][0x388] ;  /* 0x0000e200ff027b82 */ /* 0x000ea60000000a00 */
[----:B------:R-:W3:Y:S05]  /*0360*/  LDS R9, [R6] ;  /* 0x0000000006097984 */ /* 0x000eea0000000800 */
[----:B0-----:R-:W0:Y:S01]  /*0370*/  LDC.64 R4, c[0x0][0x390] ;  /* 0x0000e400ff047b82 */ /* 0x001e220000000a00 */
[----:B--2---:R-:W-:-:S04]  /*0380*/  IMAD.WIDE.U32 R2, R11, 0x4, R2 ;  /* 0x000000040b027825 */ /* 0x004fc800078e0002 */
[----:B0-----:R-:W-:Y:S01]  /*0390*/  IMAD.WIDE.U32 R4, R11, 0x4, R4 ;  /* 0x000000040b047825 */ /* 0x001fe200078e0004 */
[----:B-1----:R-:W-:Y:S04]  /*03a0*/  REDG.E.ADD.STRONG.GPU desc[UR8][R2.64], R7 ;  /* 0x000000070200798e */ /* 0x002fe8000c12e108 */
[----:B---3--:R-:W-:Y:S01]  /*03b0*/  REDG.E.ADD.STRONG.GPU desc[UR8][R4.64], R9 ;  /* 0x000000090400798e */ /* 0x008fe2000c12e108 */
[----:B------:R-:W-:Y:S05]  /*03c0*/  EXIT ;  /* 0x000000000000794d */ /* 0x000fea0003800000 */
.L_x_10:
        /* <DEDUP_REMOVED lines=11> */
.L_x_13:


//--------------------- .nv.shared._Z7ReorderPiS_S_iii --------------------------
	.section	.nv.shared._Z7ReorderPiS_S_iii,"aw",@nobits
	.sectionflags	@""
	.align	4
.nv.shared._Z7ReorderPiS_S_iii:
	.zero		5120


//--------------------- .nv.shared.reserved.0     --------------------------
	.section	.nv.shared.reserved.0,"aw",@nobits
	.weak		__nv_reservedSMEM_offset_0_alias
	.size		__nv_reservedSMEM_offset_0_alias, 0, 64
	.other		__nv_reservedSMEM_offset_0_alias,@"STO_CUDA_RESERVED_SHARED STV_DEFAULT"
__nv_reservedSMEM_offset_0_alias:
	.zero		0
	.zero		64


//--------------------- .nv.shared._Z10prefixScanPiS_S_i --------------------------
	.section	.nv.shared._Z10prefixScanPiS_S_i,"aw",@nobits
	.sectionflags	@""
	.align	4
.nv.shared._Z10prefixScanPiS_S_i:
	.zero		9216


//--------------------- .nv.shared._Z9histogramPiS_S_iii --------------------------
	.section	.nv.shared._Z9histogramPiS_S_iii,"aw",@nobits
	.sectionflags	@""
	.align	4
.nv.shared._Z9histogramPiS_S_iii:
	.zero		9216


//--------------------- .nv.constant0._Z7ReorderPiS_S_iii --------------------------
	.section	.nv.constant0._Z7ReorderPiS_S_iii,"a",@progbits
	.sectionflags	@""
	.align	4
.nv.constant0._Z7ReorderPiS_S_iii:
	.zero		932


//--------------------- .nv.constant0._Z10prefixScanPiS_S_i --------------------------
	.section	.nv.constant0._Z10prefixScanPiS_S_i,"a",@progbits
	.sectionflags	@""
	.align	4
.nv.constant0._Z10prefixScanPiS_S_i:
	.zero		924


//--------------------- .nv.constant0._Z9histogramPiS_S_iii --------------------------
	.section	.nv.constant0._Z9histogramPiS_S_iii,"a",@progbits
	.sectionflags	@""
	.align	4
.nv.constant0._Z9histogramPiS_S_iii:
	.zero		932


//--------------------- SYMBOLS --------------------------

	.type		.nv.reservedSmem.offset0,@object
	.size		.nv.reservedSmem.offset0,0x4
	.type		.nv.reservedSmem.cap,@object
	.size		.nv.reservedSmem.cap,0x4
